	.headerflags	@"EF_CUDA_TEXMODE_UNIFIED EF_CUDA_64BIT_ADDRESS EF_CUDA_ACCELERATORS EF_CUDA_SM90 EF_CUDA_VIRTUAL_SM(EF_CUDA_SM90)"
	.elftype	@"ET_EXEC"


//--------------------- .nv.info                  --------------------------
	.section	.nv.info,"",@"SHT_CUDA_INFO"
	.align	4


	//----- nvinfo : EIATTR_REGCOUNT
	.align		4
        /*0000*/ 	.byte	0x04, 0x2f
        /*0002*/ 	.short	(.L_3 - .L_2)
	.align		4
.L_2:
        /*0004*/ 	.word	index@(triton_poi_fused__native_batch_norm_legit_no_training_add_convolution_native_batch_norm_backward_relu_9)
        /*0008*/ 	.word	0x0000001c


	//----- nvinfo : EIATTR_MIN_STACK_SIZE
	.align		4
.L_3:
        /*000c*/ 	.byte	0x04, 0x12
        /*000e*/ 	.short	(.L_5 - .L_4)
	.align		4
.L_4:
        /*0010*/ 	.word	index@(triton_poi_fused__native_batch_norm_legit_no_training_add_convolution_native_batch_norm_backward_relu_9)
        /*0014*/ 	.word	0x00000000


	//----- nvinfo : EIATTR_FRAME_SIZE
	.align		4
.L_5:
        /*0018*/ 	.byte	0x04, 0x11
        /*001a*/ 	.short	(.L_7 - .L_6)
	.align		4
.L_6:
        /*001c*/ 	.word	index@(triton_poi_fused__native_batch_norm_legit_no_training_add_convolution_native_batch_norm_backward_relu_9)
        /*0020*/ 	.word	0x00000000


	//----- nvinfo : EIATTR_MIN_STACK_SIZE
	.align		4
.L_7:
        /*0024*/ 	.byte	0x04, 0x12
        /*0026*/ 	.short	(.L_9 - .L_8)
	.align		4
.L_8:
        /*0028*/ 	.word	index@(triton_poi_fused__native_batch_norm_legit_no_training_add_convolution_native_batch_norm_backward_relu_9)
        /*002c*/ 	.word	0x00000000
.L_9:


//--------------------- .nv.info.triton_poi_fused__native_batch_norm_legit_no_training_add_convolution_native_batch_norm_backward_relu_9 --------------------------
	.section	.nv.info.triton_poi_fused__native_batch_norm_legit_no_training_add_convolution_native_batch_norm_backward_relu_9,"",@"SHT_CUDA_INFO"
	.sectionflags	@""
	.align	4


	//----- nvinfo : EIATTR_CUDA_API_VERSION
	.align		4
        /*0000*/ 	.byte	0x04, 0x37
        /*0002*/ 	.short	(.L_11 - .L_10)
.L_10:
        /*0004*/ 	.word	0x0000007c


	//----- nvinfo : EIATTR_KPARAM_INFO
	.align		4
.L_11:
        /*0008*/ 	.byte	0x04, 0x17
        /*000a*/ 	.short	(.L_13 - .L_12)
.L_12:
        /*000c*/ 	.word	0x00000000
        /*0010*/ 	.short	0x000b
        /*0012*/ 	.short	0x0058
        /*0014*/ 	.byte	0x00, 0xf0, 0x11, 0x00


	//----- nvinfo : EIATTR_KPARAM_INFO
	.align		4
.L_13:
        /*0018*/ 	.byte	0x04, 0x17
        /*001a*/ 	.short	(.L_15 - .L_14)
.L_14:
        /*001c*/ 	.word	0x00000000
        /*0020*/ 	.short	0x000a
        /*0022*/ 	.short	0x0050
        /*0024*/ 	.byte	0x00, 0xf4, 0x21, 0x00


	//----- nvinfo : EIATTR_KPARAM_INFO
	.align		4
.L_15:
        /*0028*/ 	.byte	0x04, 0x17
        /*002a*/ 	.short	(.L_17 - .L_16)
.L_16:
        /*002c*/ 	.word	0x00000000
        /*0030*/ 	.short	0x0009
        /*0032*/ 	.short	0x0048
        /*0034*/ 	.byte	0x00, 0xf4, 0x21, 0x00


	//----- nvinfo : EIATTR_KPARAM_INFO
	.align		4
.L_17:
        /*0038*/ 	.byte	0x04, 0x17
        /*003a*/ 	.short	(.L_19 - .L_18)
.L_18:
        /*003c*/ 	.word	0x00000000
        /*0040*/ 	.short	0x0008
        /*0042*/ 	.short	0x0040
        /*0044*/ 	.byte	0x00, 0xf4, 0x21, 0x00


	//----- nvinfo : EIATTR_KPARAM_INFO
	.align		4
.L_19:
        /*0048*/ 	.byte	0x04, 0x17
        /*004a*/ 	.short	(.L_21 - .L_20)
.L_20:
        /*004c*/ 	.word	0x00000000
        /*0050*/ 	.short	0x0007
        /*0052*/ 	.short	0x0038
        /*0054*/ 	.byte	0x00, 0xf4, 0x21, 0x00


	//----- nvinfo : EIATTR_KPARAM_INFO
	.align		4
.L_21:
        /*0058*/ 	.byte	0x04, 0x17
        /*005a*/ 	.short	(.L_23 - .L_22)
.L_22:
        /*005c*/ 	.word	0x00000000
        /*0060*/ 	.short	0x0006
        /*0062*/ 	.short	0x0030
        /*0064*/ 	.byte	0x00, 0xf4, 0x21, 0x00


	//----- nvinfo : EIATTR_KPARAM_INFO
	.align		4
.L_23:
        /*0068*/ 	.byte	0x04, 0x17
        /*006a*/ 	.short	(.L_25 - .L_24)
.L_24:
        /*006c*/ 	.word	0x00000000
        /*0070*/ 	.short	0x0005
        /*0072*/ 	.short	0x0028
        /*0074*/ 	.byte	0x00, 0xf4, 0x21, 0x00


	//----- nvinfo : EIATTR_KPARAM_INFO
	.align		4
.L_25:
        /*0078*/ 	.byte	0x04, 0x17
        /*007a*/ 	.short	(.L_27 - .L_26)
.L_26:
        /*007c*/ 	.word	0x00000000
        /*0080*/ 	.short	0x0004
        /*0082*/ 	.short	0x0020
        /*0084*/ 	.byte	0x00, 0xf4, 0x21, 0x00


	//----- nvinfo : EIATTR_KPARAM_INFO
	.align		4
.L_27:
        /*0088*/ 	.byte	0x04, 0x17
        /*008a*/ 	.short	(.L_29 - .L_28)
.L_28:
        /*008c*/ 	.word	0x00000000
        /*0090*/ 	.short	0x0003
        /*0092*/ 	.short	0x0018
        /*0094*/ 	.byte	0x00, 0xf4, 0x21, 0x00


	//----- nvinfo : EIATTR_KPARAM_INFO
	.align		4
.L_29:
        /*0098*/ 	.byte	0x04, 0x17
        /*009a*/ 	.short	(.L_31 - .L_30)
.L_30:
        /*009c*/ 	.word	0x00000000
        /*00a0*/ 	.short	0x0002
        /*00a2*/ 	.short	0x0010
        /*00a4*/ 	.byte	0x00, 0xf4, 0x21, 0x00


	//----- nvinfo : EIATTR_KPARAM_INFO
	.align		4
.L_31:
        /*00a8*/ 	.byte	0x04, 0x17
        /*00aa*/ 	.short	(.L_33 - .L_32)
.L_32:
        /*00ac*/ 	.word	0x00000000
        /*00b0*/ 	.short	0x0001
        /*00b2*/ 	.short	0x0008
        /*00b4*/ 	.byte	0x00, 0xf4, 0x21, 0x00


	//----- nvinfo : EIATTR_KPARAM_INFO
	.align		4
.L_33:
        /*00b8*/ 	.byte	0x04, 0x17
        /*00ba*/ 	.short	(.L_35 - .L_34)
.L_34:
        /*00bc*/ 	.word	0x00000000
        /*00c0*/ 	.short	0x0000
        /*00c2*/ 	.short	0x0000
        /*00c4*/ 	.byte	0x00, 0xf4, 0x21, 0x00


	//----- nvinfo : EIATTR_SPARSE_MMA_MASK
	.align		4
.L_35:
        /*00c8*/ 	.byte	0x03, 0x50
        /*00ca*/ 	.short	0x0000


	//----- nvinfo : EIATTR_MAXREG_COUNT
	.align		4
        /*00cc*/ 	.byte	0x03, 0x1b
        /*00ce*/ 	.short	0x00ff


	//----- nvinfo : EIATTR_EXIT_INSTR_OFFSETS
	.align		4
        /*00d0*/ 	.byte	0x04, 0x1c
        /*00d2*/ 	.short	(.L_37 - .L_36)


	//   ....[0]....
.L_36:
        /*00d4*/ 	.word	0x000004d0


	//----- nvinfo : EIATTR_REQNTID
	.align		4
.L_37:
        /*00d8*/ 	.byte	0x04, 0x10
        /*00da*/ 	.short	(.L_39 - .L_38)
.L_38:
        /*00dc*/ 	.word	0x00000080
        /*00e0*/ 	.word	0x00000001
        /*00e4*/ 	.word	0x00000001


	//----- nvinfo : EIATTR_CBANK_PARAM_SIZE
	.align		4
.L_39:
        /*00e8*/ 	.byte	0x03, 0x19
        /*00ea*/ 	.short	0x005c


	//----- nvinfo : EIATTR_PARAM_CBANK
	.align		4
        /*00ec*/ 	.byte	0x04, 0x0a
        /*00ee*/ 	.short	(.L_41 - .L_40)
	.align		4
.L_40:
        /*00f0*/ 	.word	index@(.nv.constant0.triton_poi_fused__native_batch_norm_legit_no_training_add_convolution_native_batch_norm_backward_relu_9)
        /*00f4*/ 	.short	0x0210
        /*00f6*/ 	.short	0x005c


	//----- nvinfo : EIATTR_SW_WAR
	.align		4
.L_41:
        /*00f8*/ 	.byte	0x04, 0x36
        /*00fa*/ 	.short	(.L_43 - .L_42)
.L_42:
        /*00fc*/ 	.word	0x00000008
.L_43:


//--------------------- .nv.callgraph             --------------------------
	.section	.nv.callgraph,"",@"SHT_CUDA_CALLGRAPH"
	.align	4
	.sectionentsize	8
	.align		4
        /*0000*/ 	.word	0x00000000
	.align		4
        /*0004*/ 	.word	0xffffffff
	.align		4
        /*0008*/ 	.word	0x00000000
	.align		4
        /*000c*/ 	.word	0xfffffffe
	.align		4
        /*0010*/ 	.word	0x00000000
	.align		4
        /*0014*/ 	.word	0xfffffffd
	.align		4
        /*0018*/ 	.word	0x00000000
	.align		4
        /*001c*/ 	.word	0xfffffffc


//--------------------- .nv.constant4             --------------------------
	.section	.nv.constant4,"a",@progbits
	.align	8
	.align		8
.nv.constant4:
        /*0000*/ 	.dword	_$_str
	.align		8
        /*0008*/ 	.dword	_$_str_$_2


//--------------------- .text.triton_poi_fused__native_batch_norm_legit_no_training_add_convolution_native_batch_norm_backward_relu_9 --------------------------
	.section	.text.triton_poi_fused__native_batch_norm_legit_no_training_add_convolution_native_batch_norm_backward_relu_9,"ax",@progbits
	.align	128
        .global         triton_poi_fused__native_batch_norm_legit_no_training_add_convolution_native_batch_norm_backward_relu_9
        .type           triton_poi_fused__native_batch_norm_legit_no_training_add_convolution_native_batch_norm_backward_relu_9,@function
        .size           triton_poi_fused__native_batch_norm_legit_no_training_add_convolution_native_batch_norm_backward_relu_9,(.L_x_1 - triton_poi_fused__native_batch_norm_legit_no_training_add_convolution_native_batch_norm_backward_relu_9)
        .other          triton_poi_fused__native_batch_norm_legit_no_training_add_convolution_native_batch_norm_backward_relu_9,@"STO_CUDA_ENTRY STV_DEFAULT"
triton_poi_fused__native_batch_norm_legit_no_training_add_convolution_native_batch_norm_backward_relu_9:
.text.triton_poi_fused__native_batch_norm_legit_no_training_add_convolution_native_batch_norm_backward_relu_9:
[----:B------:R-:W-:Y:S01]  /*0000*/  LDC R1, c[0x0][0x28] ;  /* 0x00000a00ff017b82 */ /* 0x000fe20000000800 */
[----:B------:R-:W1:Y:S07]  /*0010*/  S2R R0, SR_TID.X ;  /* 0x0000000000007919 */ /* 0x000e6e0000002100 */
[----:B------:R-:W2:Y:S01]  /*0020*/  LDC.64 R16, c[0x0][0x240] ;  /* 0x00009000ff107b82 */ /* 0x000ea20000000a00 */
[----:B------:R-:W-:Y:S01]  /*0030*/  ULDC.64 UR4, c[0x0][0x208] ;  /* 0x0000820000047ab9 */ /* 0x000fe20000000a00 */
[----:B------:R-:W3:Y:S06]  /*0040*/  S2R R5, SR_CTAID.X ;  /* 0x0000000000057919 */ /* 0x000eec0000002500 */
[----:B------:R-:W4:Y:S08]  /*0050*/  LDC.64 R6, c[0x0][0x220] ;  /* 0x00008800ff067b82 */ /* 0x000f300000000a00 */
[----:B------:R-:W5:Y:S08]  /*0060*/  LDC.64 R22, c[0x0][0x228] ;  /* 0x00008a00ff167b82 */ /* 0x000f700000000a00 */
[----:B------:R-:W5:Y:S01]  /*0070*/  LDC.64 R12, c[0x0][0x230] ;  /* 0x00008c00ff0c7b82 */ /* 0x000f620000000a00 */
[----:B-1----:R-:W-:-:S07]  /*0080*/  SHF.L.U32 R0, R0, 0x1, RZ ;  /* 0x0000000100007819 */ /* 0x002fce00000006ff */
[----:B------:R-:W1:Y:S01]  /*0090*/  LDC.64 R10, c[0x0][0x218] ;  /* 0x00008600ff0a7b82 */ /* 0x000e620000000a00 */
[----:B---3--:R-:W-:Y:S02]  /*00a0*/  SHF.R.S32.HI R3, RZ, 0x17, R5 ;  /* 0x00000017ff037819 */ /* 0x008fe40000011405 */
[----:B------:R-:W-:Y:S02]  /*00b0*/  LOP3.LUT R0, R0, 0xfe, RZ, 0xc0, !PT ;  /* 0x000000fe00007812 */ /* 0x000fe400078ec0ff */
[----:B------:R-:W-:-:S03]  /*00c0*/  SGXT R3, R3, 0x1 ;  /* 0x000000010303781a */ /* 0x000fc60000000200 */
[----:B------:R-:W3:Y:S01]  /*00d0*/  LDC.64 R8, c[0x0][0x210] ;  /* 0x00008400ff087b82 */ /* 0x000ee20000000a00 */
[----:B------:R-:W-:-:S04]  /*00e0*/  LEA R0, R5, R0, 0x8 ;  /* 0x0000000005007211 */ /* 0x000fc800078e40ff */
[----:B------:R-:W-:-:S03]  /*00f0*/  LEA.HI R3, R3, R0, RZ, 0xa ;  /* 0x0000000003037211 */ /* 0x000fc600078f50ff */
[----:B------:R-:W3:Y:S01]  /*0100*/  LDC.64 R14, c[0x0][0x238] ;  /* 0x00008e00ff0e7b82 */ /* 0x000ee20000000a00 */
[----:B------:R-:W-:-:S04]  /*0110*/  SHF.R.S32.HI R3, RZ, 0xa, R3 ;  /* 0x0000000aff037819 */ /* 0x000fc80000011403 */
[----:B------:R-:W-:-:S03]  /*0120*/  LEA.HI R2, R3, R3, RZ, 0x2 ;  /* 0x0000000303027211 */ /* 0x000fc600078f10ff */
[----:B------:R-:W3:Y:S01]  /*0130*/  LDC.64 R4, c[0x0][0x250] ;  /* 0x00009400ff047b82 */ /* 0x000ee20000000a00 */
[----:B------:R-:W-:-:S04]  /*0140*/  LOP3.LUT R2, R2, 0xfffffffc, RZ, 0xc0, !PT ;  /* 0xfffffffc02027812 */ /* 0x000fc800078ec0ff */
[----:B------:R-:W-:Y:S01]  /*0150*/  IADD3 R19, R3, -R2, RZ ;  /* 0x8000000203137210 */ /* 0x000fe20007ffe0ff */
[----:B----4-:R-:W-:Y:S02]  /*0160*/  IMAD.WIDE R6, R0, 0x4, R6 ;  /* 0x0000000400067825 */ /* 0x010fe400078e0206 */
[----:B------:R-:W4:Y:S02]  /*0170*/  LDC.64 R2, c[0x0][0x248] ;  /* 0x00009200ff027b82 */ /* 0x000f240000000a00 */
[C---:B--2---:R-:W-:Y:S02]  /*0180*/  IMAD.WIDE R16, R19.reuse, 0x4, R16 ;  /* 0x0000000413107825 */ /* 0x044fe400078e0210 */
[----:B------:R-:W2:Y:S04]  /*0190*/  LDG.E.64 R6, desc[UR4][R6.64] ;  /* 0x0000000406067981 */ /* 0x000ea8000c1e1b00 */
[----:B------:R-:W2:Y:S01]  /*01a0*/  LDG.E.EL R16, desc[UR4][R16.64] ;  /* 0x0000000410107981 */ /* 0x000ea2000c2e1900 */
[----:B-----5:R-:W-:-:S04]  /*01b0*/  IMAD.WIDE R22, R19, 0x4, R22 ;  /* 0x0000000413167825 */ /* 0x020fc800078e0216 */
[C---:B0-----:R-:W-:Y:S01]  /*01c0*/  IMAD.WIDE R12, R0.reuse, 0x4, R12 ;  /* 0x00000004000c7825 */ /* 0x041fe200078e020c */
[----:B------:R-:W5:Y:S03]  /*01d0*/  LDG.E.EL R17, desc[UR4][R22.64] ;  /* 0x0000000416117981 */ /* 0x000f66000c2e1900 */
[C---:B-1----:R-:W-:Y:S02]  /*01e0*/  IMAD.WIDE R20, R19.reuse, 0x4, R10 ;  /* 0x0000000413147825 */ /* 0x042fe400078e020a */
[----:B------:R-:W5:Y:S02]  /*01f0*/  LDG.E.64 R12, desc[UR4][R12.64] ;  /* 0x000000040c0c7981 */ /* 0x000f64000c1e1b00 */
[----:B---3--:R-:W-:Y:S02]  /*0200*/  IMAD.WIDE R8, R0, 0x4, R8 ;  /* 0x0000000400087825 */ /* 0x008fe400078e0208 */
[----:B------:R-:W3:Y:S02]  /*0210*/  LDG.E.EL R18, desc[UR4][R20.64] ;  /* 0x0000000414127981 */ /* 0x000ee4000c2e1900 */
[----:B------:R-:W-:-:S02]  /*0220*/  IMAD.WIDE R14, R19, 0x4, R14 ;  /* 0x00000004130e7825 */ /* 0x000fc400078e020e */
[----:B------:R-:W3:Y:S02]  /*0230*/  LDG.E.64 R10, desc[UR4][R8.64] ;  /* 0x00000004080a7981 */ /* 0x000ee4000c1e1b00 */
[C---:B----4-:R-:W-:Y:S02]  /*0240*/  IMAD.WIDE R24, R19.reuse, 0x4, R2 ;  /* 0x0000000413187825 */ /* 0x050fe400078e0202 */
[----:B------:R-:W4:Y:S02]  /*0250*/  LDG.E.EL R14, desc[UR4][R14.64] ;  /* 0x000000040e0e7981 */ /* 0x000f24000c2e1900 */
[----:B------:R-:W-:Y:S02]  /*0260*/  IMAD.WIDE R4, R19, 0x4, R4 ;  /* 0x0000000413047825 */ /* 0x000fe400078e0204 */
[----:B------:R-:W4:Y:S04]  /*0270*/  LDG.E.EL R2, desc[UR4][R24.64] ;  /* 0x0000000418027981 */ /* 0x000f28000c2e1900 */
[----:B------:R0:W4:Y:S02]  /*0280*/  LDG.E.EL R3, desc[UR4][R4.64] ;  /* 0x0000000404037981 */ /* 0x000124000c2e1900 */
[----:B0-----:R-:W0:Y:S02]  /*0290*/  LDC.64 R4, c[0x0][0x258] ;  /* 0x00009600ff047b82 */ /* 0x001e240000000a00 */
[----:B0-----:R-:W-:-:S04]  /*02a0*/  IMAD.WIDE R4, R0, 0x4, R4 ;  /* 0x0000000400047825 */ /* 0x001fc800078e0204 */
[----:B--2---:R-:W-:-:S04]  /*02b0*/  FADD R16, R16, 9.9999997473787516356e-06 ;  /* 0x3727c5ac10107421 */ /* 0x004fc80000000000 */
[----:B------:R-:W0:Y:S02]  /*02c0*/  MUFU.SQRT R19, R16 ;  /* 0x0000001000137308 */ /* 0x000e240000002000 */
[C---:B0-----:R-:W-:Y:S02]  /*02d0*/  FSETP.GT.AND P0, PT, R19.reuse, 8.50705917302346158658e+37, PT ;  /* 0x7e8000001300780b */ /* 0x041fe40003f04000 */
[----:B------:R-:W-:Y:S01]  /*02e0*/  FSETP.GEU.AND P1, PT, R19, 1.175494350822287508e-38, PT ;  /* 0x008000001300780b */ /* 0x000fe20003f2e000 */
[--C-:B-----5:R-:W-:Y:S01]  /*02f0*/  FADD R20, R7, R17.reuse ;  /* 0x0000001107147221 */ /* 0x120fe20000000000 */
[----:B------:R-:W-:Y:S01]  /*0300*/  FADD R17, R6, R17 ;  /* 0x0000001106117221 */ /* 0x000fe20000000000 */
[----:B------:R-:W-:-:S08]  /*0310*/  HFMA2.MMA R6, -RZ, RZ, 1.625, 0 ;  /* 0x3e800000ff067435 */ /* 0x000fd000000001ff */
[----:B------:R-:W-:-:S04]  /*0320*/  @P0 FMUL R19, R19, 0.25 ;  /* 0x3e80000013130820 */ /* 0x000fc80000400000 */
[----:B------:R-:W-:Y:S01]  /*0330*/  @!P1 FMUL R19, R19, 16777216 ;  /* 0x4b80000013139820 */ /* 0x000fe20000400000 */
[----:B------:R-:W-:-:S05]  /*0340*/  FADD R17, R12, R17 ;  /* 0x000000110c117221 */ /* 0x000fca0000000000 */
[----:B------:R-:W0:Y:S01]  /*0350*/  MUFU.RCP R19, R19 ;  /* 0x0000001300137308 */ /* 0x000e220000001000 */
[----:B------:R-:W-:Y:S01]  /*0360*/  FSEL R12, R6, 1, P0 ;  /* 0x3f800000060c7808 */ /* 0x000fe20000000000 */
[----:B------:R-:W-:Y:S01]  /*0370*/  FADD R20, R13, R20 ;  /* 0x000000140d147221 */ /* 0x000fe20000000000 */
[--C-:B---3--:R-:W-:Y:S01]  /*0380*/  FADD R10, R10, R18.reuse ;  /* 0x000000120a0a7221 */ /* 0x108fe20000000000 */
[----:B------:R-:W-:Y:S01]  /*0390*/  FADD R11, R11, R18 ;  /* 0x000000120b0b7221 */ /* 0x000fe20000000000 */
[----:B------:R-:W1:Y:S01]  /*03a0*/  LDC.64 R6, c[0x0][0x260] ;  /* 0x00009800ff067b82 */ /* 0x000e620000000a00 */
[----:B------:R-:W-:Y:S01]  /*03b0*/  @!P1 FMUL R12, R12, 16777216 ;  /* 0x4b8000000c0c9820 */ /* 0x000fe20000400000 */
[----:B------:R-:W-:Y:S01]  /*03c0*/  FADD R10, R10, R17 ;  /* 0x000000110a0a7221 */ /* 0x000fe20000000000 */
[----:B------:R-:W-:-:S04]  /*03d0*/  FADD R11, R11, R20 ;  /* 0x000000140b0b7221 */ /* 0x000fc80000000000 */
[C---:B----4-:R-:W-:Y:S01]  /*03e0*/  FADD R13, -R14.reuse, R11 ;  /* 0x0000000b0e0d7221 */ /* 0x050fe20000000100 */
[----:B0-----:R-:W-:Y:S01]  /*03f0*/  FMUL R19, R19, R12 ;  /* 0x0000000c13137220 */ /* 0x001fe20000400000 */
[----:B------:R-:W-:-:S03]  /*0400*/  FADD R12, -R14, R10 ;  /* 0x0000000a0e0c7221 */ /* 0x000fc60000000100 */
[-C--:B------:R-:W-:Y:S01]  /*0410*/  FMUL R16, R13, R19.reuse ;  /* 0x000000130d107220 */ /* 0x080fe20000400000 */
[----:B------:R-:W-:-:S03]  /*0420*/  FMUL R14, R12, R19 ;  /* 0x000000130c0e7220 */ /* 0x000fc60000400000 */
[C-C-:B------:R-:W-:Y:S01]  /*0430*/  FFMA R16, R2.reuse, R16, R3.reuse ;  /* 0x0000001002107223 */ /* 0x140fe20000000003 */
[----:B------:R-:W-:-:S04]  /*0440*/  FFMA R14, R2, R14, R3 ;  /* 0x0000000e020e7223 */ /* 0x000fc80000000003 */
[----:B------:R-:W-:Y:S02]  /*0450*/  FSETP.GEU.AND P1, PT, R16, RZ, PT ;  /* 0x000000ff1000720b */ /* 0x000fe40003f2e000 */
[----:B------:R-:W-:Y:S01]  /*0460*/  FSETP.GEU.AND P0, PT, R14, RZ, PT ;  /* 0x000000ff0e00720b */ /* 0x000fe20003f0e000 */
[----:B-1----:R-:W-:Y:S01]  /*0470*/  IMAD.WIDE R6, R0, 0x4, R6 ;  /* 0x0000000400067825 */ /* 0x002fe200078e0206 */
[----:B------:R-:W-:Y:S02]  /*0480*/  FSEL R15, R16, RZ, P1 ;  /* 0x000000ff100f7208 */ /* 0x000fe40000800000 */
[----:B------:R-:W-:Y:S01]  /*0490*/  FSEL R14, R14, RZ, P0 ;  /* 0x000000ff0e0e7208 */ /* 0x000fe20000000000 */
[----:B------:R-:W-:Y:S04]  /*04a0*/  STG.E.64 desc[UR4][R8.64], R10 ;  /* 0x0000000a08007986 */ /* 0x000fe8000c101b04 */
[----:B------:R-:W-:Y:S04]  /*04b0*/  STG.E.64 desc[UR4][R4.64], R14 ;  /* 0x0000000e04007986 */ /* 0x000fe8000c101b04 */
[----:B------:R-:W-:Y:S01]  /*04c0*/  STG.E.64 desc[UR4][R6.64], R12 ;  /* 0x0000000c06007986 */ /* 0x000fe2000c101b04 */
[----:B------:R-:W-:Y:S05]  /*04d0*/  EXIT ;  /* 0x000000000000794d */ /* 0x000fea0003800000 */
.L_x_0:
[----:B------:R-:W-:-:S00]  /*04e0*/  BRA `(.L_x_0) ;  /* 0xfffffffc00fc7947 */ /* 0x000fc0000383ffff */
[----:B------:R-:W-:-:S00]  /*04f0*/  NOP ;  /* 0x0000000000007918 */ /* 0x000fc00000000000 */
        /* <DEDUP_REMOVED lines=8> */
.L_x_1:


//--------------------- .nv.global.init           --------------------------
	.section	.nv.global.init,"aw",@progbits
.nv.global.init:
	.type		_$_str,@object
	.size		_$_str,(_$_str_$_2 - _$_str)
_$_str:
        /*0000*/ 	.byte	0x5f, 0x5f, 0x43, 0x55, 0x44, 0x41, 0x5f, 0x46, 0x54, 0x5a, 0x00
	.type		_$_str_$_2,@object
	.size		_$_str_$_2,(.L_1 - _$_str_$_2)
_$_str_$_2:
        /*000b*/ 	.byte	0x5f, 0x5f, 0x43, 0x55, 0x44, 0x41, 0x5f, 0x50, 0x52, 0x45, 0x43, 0x5f, 0x53, 0x51, 0x52, 0x54
        /*001b*/ 	.byte	0x00
.L_1:


//--------------------- .nv.constant0.triton_poi_fused__native_batch_norm_legit_no_training_add_convolution_native_batch_norm_backward_relu_9 --------------------------
	.section	.nv.constant0.triton_poi_fused__native_batch_norm_legit_no_training_add_convolution_native_batch_norm_backward_relu_9,"a",@progbits
	.sectionflags	@""
	.align	4
.nv.constant0.triton_poi_fused__native_batch_norm_legit_no_training_add_convolution_native_batch_norm_backward_relu_9:
	.zero		620
